	.headerflags	@"EF_CUDA_TEXMODE_UNIFIED EF_CUDA_64BIT_ADDRESS EF_CUDA_ACCELERATORS EF_CUDA_SM90 EF_CUDA_VIRTUAL_SM(EF_CUDA_SM90)"
	.elftype	@"ET_EXEC"


//--------------------- .nv.info                  --------------------------
	.section	.nv.info,"",@"SHT_CUDA_INFO"
	.align	4


	//----- nvinfo : EIATTR_REGCOUNT
	.align		4
        /*0000*/ 	.byte	0x04, 0x2f
        /*0002*/ 	.short	(.L_1 - .L_0)
	.align		4
.L_0:
        /*0004*/ 	.word	index@(triton_poi_fused_convolution_leaky_relu_4)
        /*0008*/ 	.word	0x0000001f


	//----- nvinfo : EIATTR_MIN_STACK_SIZE
	.align		4
.L_1:
        /*000c*/ 	.byte	0x04, 0x12
        /*000e*/ 	.short	(.L_3 - .L_2)
	.align		4
.L_2:
        /*0010*/ 	.word	index@(triton_poi_fused_convolution_leaky_relu_4)
        /*0014*/ 	.word	0x00000000


	//----- nvinfo : EIATTR_FRAME_SIZE
	.align		4
.L_3:
        /*0018*/ 	.byte	0x04, 0x11
        /*001a*/ 	.short	(.L_5 - .L_4)
	.align		4
.L_4:
        /*001c*/ 	.word	index@(triton_poi_fused_convolution_leaky_relu_4)
        /*0020*/ 	.word	0x00000000


	//----- nvinfo : EIATTR_MIN_STACK_SIZE
	.align		4
.L_5:
        /*0024*/ 	.byte	0x04, 0x12
        /*0026*/ 	.short	(.L_7 - .L_6)
	.align		4
.L_6:
        /*0028*/ 	.word	index@(triton_poi_fused_convolution_leaky_relu_4)
        /*002c*/ 	.word	0x00000000
.L_7:


//--------------------- .nv.info.triton_poi_fused_convolution_leaky_relu_4 --------------------------
	.section	.nv.info.triton_poi_fused_convolution_leaky_relu_4,"",@"SHT_CUDA_INFO"
	.sectionflags	@""
	.align	4


	//----- nvinfo : EIATTR_CUDA_API_VERSION
	.align		4
        /*0000*/ 	.byte	0x04, 0x37
        /*0002*/ 	.short	(.L_9 - .L_8)
.L_8:
        /*0004*/ 	.word	0x0000007c


	//----- nvinfo : EIATTR_KPARAM_INFO
	.align		4
.L_9:
        /*0008*/ 	.byte	0x04, 0x17
        /*000a*/ 	.short	(.L_11 - .L_10)
.L_10:
        /*000c*/ 	.word	0x00000000
        /*0010*/ 	.short	0x0003
        /*0012*/ 	.short	0x0018
        /*0014*/ 	.byte	0x00, 0xf0, 0x11, 0x00


	//----- nvinfo : EIATTR_KPARAM_INFO
	.align		4
.L_11:
        /*0018*/ 	.byte	0x04, 0x17
        /*001a*/ 	.short	(.L_13 - .L_12)
.L_12:
        /*001c*/ 	.word	0x00000000
        /*0020*/ 	.short	0x0002
        /*0022*/ 	.short	0x0010
        /*0024*/ 	.byte	0x00, 0xf4, 0x21, 0x00


	//----- nvinfo : EIATTR_KPARAM_INFO
	.align		4
.L_13:
        /*0028*/ 	.byte	0x04, 0x17
        /*002a*/ 	.short	(.L_15 - .L_14)
.L_14:
        /*002c*/ 	.word	0x00000000
        /*0030*/ 	.short	0x0001
        /*0032*/ 	.short	0x0008
        /*0034*/ 	.byte	0x00, 0xf4, 0x21, 0x00


	//----- nvinfo : EIATTR_KPARAM_INFO
	.align		4
.L_15:
        /*0038*/ 	.byte	0x04, 0x17
        /*003a*/ 	.short	(.L_17 - .L_16)
.L_16:
        /*003c*/ 	.word	0x00000000
        /*0040*/ 	.short	0x0000
        /*0042*/ 	.short	0x0000
        /*0044*/ 	.byte	0x00, 0xf4, 0x21, 0x00


	//----- nvinfo : EIATTR_SPARSE_MMA_MASK
	.align		4
.L_17:
        /*0048*/ 	.byte	0x03, 0x50
        /*004a*/ 	.short	0x0000


	//----- nvinfo : EIATTR_MAXREG_COUNT
	.align		4
        /*004c*/ 	.byte	0x03, 0x1b
        /*004e*/ 	.short	0x00ff


	//----- nvinfo : EIATTR_EXIT_INSTR_OFFSETS
	.align		4
        /*0050*/ 	.byte	0x04, 0x1c
        /*0052*/ 	.short	(.L_19 - .L_18)


	//   ....[0]....
.L_18:
        /*0054*/ 	.word	0x00000540


	//----- nvinfo : EIATTR_REQNTID
	.align		4
.L_19:
        /*0058*/ 	.byte	0x04, 0x10
        /*005a*/ 	.short	(.L_21 - .L_20)
.L_20:
        /*005c*/ 	.word	0x00000080
        /*0060*/ 	.word	0x00000001
        /*0064*/ 	.word	0x00000001


	//----- nvinfo : EIATTR_CBANK_PARAM_SIZE
	.align		4
.L_21:
        /*0068*/ 	.byte	0x03, 0x19
        /*006a*/ 	.short	0x001c


	//----- nvinfo : EIATTR_PARAM_CBANK
	.align		4
        /*006c*/ 	.byte	0x04, 0x0a
        /*006e*/ 	.short	(.L_23 - .L_22)
	.align		4
.L_22:
        /*0070*/ 	.word	index@(.nv.constant0.triton_poi_fused_convolution_leaky_relu_4)
        /*0074*/ 	.short	0x0210
        /*0076*/ 	.short	0x001c


	//----- nvinfo : EIATTR_SW_WAR
	.align		4
.L_23:
        /*0078*/ 	.byte	0x04, 0x36
        /*007a*/ 	.short	(.L_25 - .L_24)
.L_24:
        /*007c*/ 	.word	0x00000008
.L_25:


//--------------------- .nv.callgraph             --------------------------
	.section	.nv.callgraph,"",@"SHT_CUDA_CALLGRAPH"
	.align	4
	.sectionentsize	8
	.align		4
        /*0000*/ 	.word	0x00000000
	.align		4
        /*0004*/ 	.word	0xffffffff
	.align		4
        /*0008*/ 	.word	0x00000000
	.align		4
        /*000c*/ 	.word	0xfffffffe
	.align		4
        /*0010*/ 	.word	0x00000000
	.align		4
        /*0014*/ 	.word	0xfffffffd
	.align		4
        /*0018*/ 	.word	0x00000000
	.align		4
        /*001c*/ 	.word	0xfffffffc


//--------------------- .text.triton_poi_fused_convolution_leaky_relu_4 --------------------------
	.section	.text.triton_poi_fused_convolution_leaky_relu_4,"ax",@progbits
	.sectionflags	@"SHF_BARRIERS=1"
	.align	128
        .global         triton_poi_fused_convolution_leaky_relu_4
        .type           triton_poi_fused_convolution_leaky_relu_4,@function
        .size           triton_poi_fused_convolution_leaky_relu_4,(.L_x_1 - triton_poi_fused_convolution_leaky_relu_4)
        .other          triton_poi_fused_convolution_leaky_relu_4,@"STO_CUDA_ENTRY STV_DEFAULT"
triton_poi_fused_convolution_leaky_relu_4:
.text.triton_poi_fused_convolution_leaky_relu_4:
[----:B------:R-:W-:Y:S01]  /*0000*/  LDC R1, c[0x0][0x28] ;  /* 0x00000a00ff017b82 */ /* 0x000fe20000000800 */
[----:B------:R-:W1:Y:S07]  /*0010*/  S2R R12, SR_TID.X ;  /* 0x00000000000c7919 */ /* 0x000e6e0000002100 */
[----:B------:R-:W2:Y:S01]  /*0020*/  LDC.64 R16, c[0x0][0x218] ;  /* 0x00008600ff107b82 */ /* 0x000ea20000000a00 */
[----:B------:R-:W-:Y:S01]  /*0030*/  ULDC.64 UR6, c[0x0][0x208] ;  /* 0x0000820000067ab9 */ /* 0x000fe20000000a00 */
[----:B------:R-:W3:Y:S06]  /*0040*/  S2R R2, SR_CTAID.X ;  /* 0x0000000000027919 */ /* 0x000eec0000002500 */
[----:B------:R-:W4:Y:S01]  /*0050*/  S2UR UR5, SR_CgaCtaId ;  /* 0x00000000000579c3 */ /* 0x000f220000008800 */
[----:B------:R-:W-:Y:S01]  /*0060*/  UMOV UR4, 0x400 ;  /* 0x0000040000047882 */ /* 0x000fe20000000000 */
[----:B------:R-:W-:Y:S01]  /*0070*/  ULDC.64 UR8, c[0x0][0x220] ;  /* 0x0000880000087ab9 */ /* 0x000fe20000000a00 */
[----:B-1----:R-:W-:-:S02]  /*0080*/  IMAD.SHL.U32 R13, R12, 0x8, RZ ;  /* 0x000000080c0d7824 */ /* 0x002fc400078e00ff */
[----:B---3--:R-:W-:Y:S01]  /*0090*/  IMAD.SHL.U32 R0, R2, 0x400, RZ ;  /* 0x0000040002007824 */ /* 0x008fe200078e00ff */
[----:B------:R-:W-:Y:S02]  /*00a0*/  SHF.R.S32.HI R4, RZ, 0x15, R2 ;  /* 0x00000015ff047819 */ /* 0x000fe40000011402 */
[----:B------:R-:W-:Y:S01]  /*00b0*/  LOP3.LUT R13, R13, 0x3f8, RZ, 0xc0, !PT ;  /* 0x000003f80d0d7812 */ /* 0x000fe200078ec0ff */
[----:B------:R-:W1:Y:S01]  /*00c0*/  LDC.64 R2, c[0x0][0x210] ;  /* 0x00008400ff027b82 */ /* 0x000e620000000a00 */
[----:B------:R-:W-:Y:S02]  /*00d0*/  SGXT R4, R4, 0x1 ;  /* 0x000000010404781a */ /* 0x000fe40000000200 */
[----:B------:R-:W-:-:S04]  /*00e0*/  LOP3.LUT R15, R0, R13, RZ, 0xfc, !PT ;  /* 0x0000000d000f7212 */ /* 0x000fc800078efcff */
[----:B------:R-:W-:-:S04]  /*00f0*/  LEA.HI R4, R4, R15, RZ, 0x8 ;  /* 0x0000000f04047211 */ /* 0x000fc800078f40ff */
[----:B------:R-:W-:-:S04]  /*0100*/  SHF.R.S32.HI R4, RZ, 0x8, R4 ;  /* 0x00000008ff047819 */ /* 0x000fc80000011404 */
[----:B------:R-:W-:-:S04]  /*0110*/  LEA.HI R5, R4, R4, RZ, 0x7 ;  /* 0x0000000404057211 */ /* 0x000fc800078f38ff */
[----:B------:R-:W-:-:S05]  /*0120*/  LOP3.LUT R5, R5, 0xffffff80, RZ, 0xc0, !PT ;  /* 0xffffff8005057812 */ /* 0x000fca00078ec0ff */
[----:B------:R-:W-:Y:S02]  /*0130*/  IMAD.IADD R5, R4, 0x1, -R5 ;  /* 0x0000000104057824 */ /* 0x000fe400078e0a05 */
[----:B-1----:R-:W-:-:S04]  /*0140*/  IMAD.WIDE R18, R15, 0x4, R2 ;  /* 0x000000040f127825 */ /* 0x002fc800078e0202 */
[----:B--2---:R-:W-:Y:S01]  /*0150*/  IMAD.WIDE R16, R5, 0x4, R16 ;  /* 0x0000000405107825 */ /* 0x004fe200078e0210 */
[----:B------:R-:W2:Y:S04]  /*0160*/  LDG.E.128 R8, desc[UR6][R18.64] ;  /* 0x0000000612087981 */ /* 0x000ea8000c1e1d00 */
[----:B------:R-:W3:Y:S04]  /*0170*/  LDG.E.128 R4, desc[UR6][R18.64+0x10] ;  /* 0x0000100612047981 */ /* 0x000ee8000c1e1d00 */
[----:B------:R-:W2:Y:S01]  /*0180*/  LDG.E.EL R16, desc[UR6][R16.64] ;  /* 0x0000000610107981 */ /* 0x000ea2000c2e1900 */
[----:B----4-:R-:W-:-:S06]  /*0190*/  UPRMT UR4, UR5, 0x654, UR4 ;  /* 0x0000065405047896 */ /* 0x010fcc0008000004 */
[----:B------:R-:W-:Y:S02]  /*01a0*/  LEA R24, R13, UR4, 0x2 ;  /* 0x000000040d187c11 */ /* 0x000fe4000f8e10ff */
[CC--:B--2---:R-:W-:Y:S01]  /*01b0*/  FSETP.GT.AND P6, PT, R8.reuse, -R16.reuse, PT ;  /* 0x800000100800720b */ /* 0x0c4fe20003fc4000 */
[----:B------:R-:W-:Y:S01]  /*01c0*/  FADD R8, R8, R16 ;  /* 0x0000001008087221 */ /* 0x000fe20000000000 */
[-C--:B------:R-:W-:Y:S02]  /*01d0*/  FSETP.GT.AND P0, PT, R9, -R16.reuse, PT ;  /* 0x800000100900720b */ /* 0x080fe40003f04000 */
[----:B------:R-:W-:Y:S02]  /*01e0*/  SEL R14, RZ, 0x1, !P6 ;  /* 0x00000001ff0e7807 */ /* 0x000fe40007000000 */
[-C--:B------:R-:W-:Y:S02]  /*01f0*/  FSETP.GT.AND P1, PT, R10, -R16.reuse, PT ;  /* 0x800000100a00720b */ /* 0x080fe40003f24000 */
[----:B------:R-:W-:-:S02]  /*0200*/  FSETP.GT.AND P2, PT, R11, -R16, PT ;  /* 0x800000100b00720b */ /* 0x000fc40003f44000 */
[----:B------:R-:W-:Y:S02]  /*0210*/  SEL R21, RZ, 0x1, !P0 ;  /* 0x00000001ff157807 */ /* 0x000fe40004000000 */
[-C--:B---3--:R-:W-:Y:S01]  /*0220*/  FSETP.GT.AND P3, PT, R6, -R16.reuse, PT ;  /* 0x800000100600720b */ /* 0x088fe20003f64000 */
[----:B------:R-:W-:Y:S01]  /*0230*/  @!P6 FMUL R8, R8, 0.10000000149011611938 ;  /* 0x3dcccccd0808e820 */ /* 0x000fe20000400000 */
[-C--:B------:R-:W-:Y:S02]  /*0240*/  FSETP.GT.AND P4, PT, R7, -R16.reuse, PT ;  /* 0x800000100700720b */ /* 0x080fe40003f84000 */
[-C--:B------:R-:W-:Y:S02]  /*0250*/  FSETP.GT.AND P5, PT, R5, -R16.reuse, PT ;  /* 0x800000100500720b */ /* 0x080fe40003fa4000 */
[----:B------:R-:W-:Y:S01]  /*0260*/  FSETP.GT.AND P6, PT, R4, -R16, PT ;  /* 0x800000100400720b */ /* 0x000fe20003fc4000 */
[--C-:B------:R-:W-:Y:S01]  /*0270*/  FADD R9, R9, R16.reuse ;  /* 0x0000001009097221 */ /* 0x100fe20000000000 */
[----:B------:R-:W-:Y:S01]  /*0280*/  SEL R20, RZ, 0x1, !P1 ;  /* 0x00000001ff147807 */ /* 0x000fe20004800000 */
[--C-:B------:R-:W-:Y:S01]  /*0290*/  FADD R10, R10, R16.reuse ;  /* 0x000000100a0a7221 */ /* 0x100fe20000000000 */
[----:B------:R-:W-:Y:S01]  /*02a0*/  SEL R23, RZ, 0x1, !P2 ;  /* 0x00000001ff177807 */ /* 0x000fe20005000000 */
[--C-:B------:R-:W-:Y:S01]  /*02b0*/  FADD R11, R11, R16.reuse ;  /* 0x000000100b0b7221 */ /* 0x100fe20000000000 */
[----:B------:R-:W-:Y:S01]  /*02c0*/  PRMT R14, R14, 0x3340, R21 ;  /* 0x000033400e0e7816 */ /* 0x000fe20000000015 */
[--C-:B------:R-:W-:Y:S01]  /*02d0*/  FADD R6, R6, R16.reuse ;  /* 0x0000001006067221 */ /* 0x100fe20000000000 */
[--C-:B------:R-:W-:Y:S01]  /*02e0*/  FADD R7, R7, R16.reuse ;  /* 0x0000001007077221 */ /* 0x100fe20000000000 */
[--C-:B------:R-:W-:Y:S01]  /*02f0*/  FADD R5, R5, R16.reuse ;  /* 0x0000001005057221 */ /* 0x100fe20000000000 */
[----:B------:R-:W-:Y:S01]  /*0300*/  FADD R4, R4, R16 ;  /* 0x0000001004047221 */ /* 0x000fe20000000000 */
[----:B------:R-:W-:-:S02]  /*0310*/  SEL R18, RZ, 0x1, !P3 ;  /* 0x00000001ff127807 */ /* 0x000fc40005800000 */
[----:B------:R-:W-:Y:S02]  /*0320*/  SEL R21, RZ, 0x1, !P4 ;  /* 0x00000001ff157807 */ /* 0x000fe40006000000 */
[----:B------:R-:W-:Y:S02]  /*0330*/  SEL R16, RZ, 0x1, !P6 ;  /* 0x00000001ff107807 */ /* 0x000fe40007000000 */
[----:B------:R-:W-:Y:S01]  /*0340*/  SEL R19, RZ, 0x1, !P5 ;  /* 0x00000001ff137807 */ /* 0x000fe20006800000 */
[----:B------:R-:W-:Y:S01]  /*0350*/  @!P0 FMUL R9, R9, 0.10000000149011611938 ;  /* 0x3dcccccd09098820 */ /* 0x000fe20000400000 */
[----:B------:R-:W-:Y:S02]  /*0360*/  PRMT R17, R20, 0x3340, R23 ;  /* 0x0000334014117816 */ /* 0x000fe40000000017 */
[----:B------:R-:W-:Y:S02]  /*0370*/  IADD3 R20, P0, R15, UR8, RZ ;  /* 0x000000080f147c10 */ /* 0x000fe4000ff1e0ff */
[----:B------:R-:W-:-:S02]  /*0380*/  PRMT R27, R18, 0x3340, R21 ;  /* 0x00003340121b7816 */ /* 0x000fc40000000015 */
[----:B------:R-:W-:Y:S01]  /*0390*/  PRMT R16, R16, 0x3340, R19 ;  /* 0x0000334010107816 */ /* 0x000fe20000000013 */
[----:B------:R-:W-:Y:S01]  /*03a0*/  @!P1 FMUL R10, R10, 0.10000000149011611938 ;  /* 0x3dcccccd0a0a9820 */ /* 0x000fe20000400000 */
[----:B------:R-:W-:Y:S01]  /*03b0*/  LEA.HI.X.SX32 R21, R15, UR9, 0x1, P0 ;  /* 0x000000090f157c11 */ /* 0x000fe200080f0eff */
[----:B------:R-:W-:Y:S01]  /*03c0*/  @!P2 FMUL R11, R11, 0.10000000149011611938 ;  /* 0x3dcccccd0b0ba820 */ /* 0x000fe20000400000 */
[----:B------:R-:W-:Y:S01]  /*03d0*/  @!P3 FMUL R6, R6, 0.10000000149011611938 ;  /* 0x3dcccccd0606b820 */ /* 0x000fe20000400000 */
[----:B------:R-:W-:Y:S01]  /*03e0*/  @!P4 FMUL R7, R7, 0.10000000149011611938 ;  /* 0x3dcccccd0707c820 */ /* 0x000fe20000400000 */
[----:B------:R-:W-:Y:S01]  /*03f0*/  @!P6 FMUL R4, R4, 0.10000000149011611938 ;  /* 0x3dcccccd0404e820 */ /* 0x000fe20000400000 */
[----:B------:R-:W-:Y:S01]  /*0400*/  @!P5 FMUL R5, R5, 0.10000000149011611938 ;  /* 0x3dcccccd0505d820 */ /* 0x000fe20000400000 */
[----:B------:R-:W-:Y:S02]  /*0410*/  PRMT R26, R14, 0x5410, R17 ;  /* 0x000054100e1a7816 */ /* 0x000fe40000000011 */
[----:B------:R-:W-:Y:S01]  /*0420*/  PRMT R27, R16, 0x5410, R27 ;  /* 0x00005410101b7816 */ /* 0x000fe2000000001b */
[----:B------:R-:W-:Y:S04]  /*0430*/  STS.128 [R24], R8 ;  /* 0x0000000818007388 */ /* 0x000fe80000000c00 */
[----:B------:R-:W-:Y:S04]  /*0440*/  STS.128 [R24+0x10], R4 ;  /* 0x0000100418007388 */ /* 0x000fe80000000c00 */
[----:B------:R-:W-:Y:S01]  /*0450*/  STG.E.64 desc[UR6][R20.64], R26 ;  /* 0x0000001a14007986 */ /* 0x000fe2000c101b06 */
[----:B------:R-:W-:-:S05]  /*0460*/  IMAD.SHL.U32 R23, R12, 0x4, RZ ;  /* 0x000000040c177824 */ /* 0x000fca00078e00ff */
[----:B------:R-:W-:-:S04]  /*0470*/  LOP3.LUT R23, R23, 0x1fc, RZ, 0xc0, !PT ;  /* 0x000001fc17177812 */ /* 0x000fc800078ec0ff */
[----:B------:R-:W-:Y:S01]  /*0480*/  LEA R28, R23, UR4, 0x2 ;  /* 0x00000004171c7c11 */ /* 0x000fe2000f8e10ff */
[----:B------:R-:W-:Y:S01]  /*0490*/  BAR.SYNC.DEFER_BLOCKING 0x0 ;  /* 0x0000000000007b1d */ /* 0x000fe20000010000 */
[----:B------:R-:W-:-:S05]  /*04a0*/  LOP3.LUT R25, R0, R23, RZ, 0xfc, !PT ;  /* 0x0000001700197212 */ /* 0x000fca00078efcff */
[----:B------:R-:W-:Y:S01]  /*04b0*/  ULDC.64 UR4, c[0x0][0x210] ;  /* 0x0000840000047ab9 */ /* 0x000fe20000000a00 */
[----:B------:R-:W1:Y:S04]  /*04c0*/  LDS.128 R16, [R28] ;  /* 0x000000001c107984 */ /* 0x000e680000000c00 */
[----:B------:R-:W2:Y:S01]  /*04d0*/  LDS.128 R12, [R28+0x800] ;  /* 0x000800001c0c7984 */ /* 0x000ea20000000c00 */
[----:B------:R-:W-:Y:S02]  /*04e0*/  SHF.R.S32.HI R0, RZ, 0x1f, R0 ;  /* 0x0000001fff007819 */ /* 0x000fe40000011400 */
[C---:B------:R-:W-:Y:S01]  /*04f0*/  LEA R22, P0, R25.reuse, UR4, 0x2 ;  /* 0x0000000419167c11 */ /* 0x040fe2000f8010ff */
[----:B------:R-:W-:-:S03]  /*0500*/  IMAD.WIDE R2, R25, 0x4, R2 ;  /* 0x0000000419027825 */ /* 0x000fc600078e0202 */
[----:B------:R-:W-:Y:S02]  /*0510*/  LEA.HI.X R23, R25, UR5, R0, 0x2, P0 ;  /* 0x0000000519177c11 */ /* 0x000fe400080f1400 */
[----:B-1----:R-:W-:Y:S04]  /*0520*/  STG.E.128 desc[UR6][R2.64], R16 ;  /* 0x0000001002007986 */ /* 0x002fe8000c101d06 */
[----:B--2---:R-:W-:Y:S01]  /*0530*/  STG.E.128 desc[UR6][R22.64+0x800], R12 ;  /* 0x0008000c16007986 */ /* 0x004fe2000c101d06 */
[----:B------:R-:W-:Y:S05]  /*0540*/  EXIT ;  /* 0x000000000000794d */ /* 0x000fea0003800000 */
.L_x_0:
[----:B------:R-:W-:-:S00]  /*0550*/  BRA `(.L_x_0) ;  /* 0xfffffffc00fc7947 */ /* 0x000fc0000383ffff */
[----:B------:R-:W-:-:S00]  /*0560*/  NOP ;  /* 0x0000000000007918 */ /* 0x000fc00000000000 */
        /* <DEDUP_REMOVED lines=9> */
.L_x_1:


//--------------------- .nv.shared.triton_poi_fused_convolution_leaky_relu_4 --------------------------
	.section	.nv.shared.triton_poi_fused_convolution_leaky_relu_4,"aw",@nobits
	.sectionflags	@""
	.align	16
	.zero		1024


//--------------------- .nv.constant0.triton_poi_fused_convolution_leaky_relu_4 --------------------------
	.section	.nv.constant0.triton_poi_fused_convolution_leaky_relu_4,"a",@progbits
	.sectionflags	@""
	.align	4
.nv.constant0.triton_poi_fused_convolution_leaky_relu_4:
	.zero		556
